//
// Generated by NVIDIA NVVM Compiler
//
// Compiler Build ID: CL-36424714
// Cuda compilation tools, release 13.0, V13.0.88
// Based on NVVM 20.0.0
//

.version 9.0
.target sm_100
.address_size 64

	// .globl	_Z5printv
.extern .func  (.param .b32 func_retval0) vprintf
(
	.param .b64 vprintf_param_0,
	.param .b64 vprintf_param_1
)
;
.const .align 4 .b8 test_arr_d[20];
.const .align 4 .u32 a;
.global .align 1 .b8 $str[8] = {37, 100, 58, 32, 37, 100, 10};

.visible .entry _Z5printv()
{
	.local .align 8 .b8 	__local_depot0[8];
	.reg .b64 	%SP;
	.reg .b64 	%SPL;
	.reg .b32 	%r<5>;
	.reg .b64 	%rd<8>;

	mov.u64 	%SPL, __local_depot0;
	cvta.local.u64 	%SP, %SPL;
	add.u64 	%rd1, %SP, 0;
	add.u64 	%rd2, %SPL, 0;
	mov.u32 	%r1, %tid.x;
	mul.wide.u32 	%rd3, %r1, 4;
	mov.u64 	%rd4, test_arr_d;
	add.s64 	%rd5, %rd4, %rd3;
	ld.const.u32 	%r2, [%rd5];
	st.local.v2.u32 	[%rd2], {%r1, %r2};
	mov.u64 	%rd6, $str;
	cvta.global.u64 	%rd7, %rd6;
	{ // callseq 0, 0
	.param .b64 param0;
	st.param.b64 	[param0], %rd7;
	.param .b64 param1;
	st.param.b64 	[param1], %rd1;
	.param .b32 retval0;
	call.uni (retval0), 
	vprintf, 
	(
	param0, 
	param1
	);
	ld.param.b32 	%r3, [retval0];
	} // callseq 0
	bar.sync 	0;
	ret;

}


// ===== COMPILED SASS (sm_100) =====

	.target	sm_100

	.elftype	@"ET_EXEC"


//--------------------- .note.nv.tkinfo           --------------------------
	.section	.note.nv.tkinfo,"",@"SHT_NOTE"
	.sectionflags	@"SHF_NOTE_NV_TKINFO"
	.tkinfo
        /*0018*/ 	.word	0x00000002
        /*0030*/ 	.string	""
        /*0030*/ 	.string	"ptxas"
        /*0030*/ 	.string	"Cuda compilation tools, release 13.0, V13.0.88"
        /*0030*/ 	.string	"Build cuda_13.0.r13.0/compiler.36424714_0"
        /*0030*/ 	.string	"-arch sm_100 -m 64 "



//--------------------- .note.nv.cuinfo           --------------------------
	.section	.note.nv.cuinfo,"",@"SHT_NOTE"
	.sectionflags	@"SHF_NOTE_NV_CUINFO"
        /*0018*/ 	.short	0x0002
        /*001a*/ 	.short	0x0064
        /*001c*/ 	.short	0x0082
	.zero		2


//--------------------- .nv.info                  --------------------------
	.section	.nv.info,"",@"SHT_CUDA_INFO"
	.align	4


	//----- nvinfo : EIATTR_REGCOUNT
	.align		4
        /*0000*/ 	.byte	0x04, 0x2f
        /*0002*/ 	.short	(.L_4 - .L_3)
	.align		4
.L_3:
        /*0004*/ 	.word	index@(_Z5printv)
        /*0008*/ 	.word	0x00000018


	//----- nvinfo : EIATTR_FRAME_SIZE
	.align		4
.L_4:
        /*000c*/ 	.byte	0x04, 0x11
        /*000e*/ 	.short	(.L_6 - .L_5)
	.align		4
.L_5:
        /*0010*/ 	.word	index@(_Z5printv)
        /*0014*/ 	.word	0x00000008


	//----- nvinfo : EIATTR_MIN_STACK_SIZE
	.align		4
.L_6:
        /*0018*/ 	.byte	0x04, 0x12
        /*001a*/ 	.short	(.L_8 - .L_7)
	.align		4
.L_7:
        /*001c*/ 	.word	index@(_Z5printv)
        /*0020*/ 	.word	0x00000008
.L_8:


//--------------------- .nv.compat                --------------------------
	.section	.nv.compat,"",@"SHT_CUDA_COMPAT_INFO"
	.align	4
        /*0000*/ 	.byte	0x02, 0x09, 0x00, 0x00, 0x02, 0x02, 0x01, 0x00, 0x02, 0x05, 0x05, 0x00, 0x03, 0x07, 0x01, 0x01
        /*0010*/ 	.byte	0x02, 0x03, 0x00, 0x00, 0x02, 0x06, 0x01, 0x00, 0x04, 0x0b, 0x08, 0x00, 0x09, 0x00, 0x00, 0x00
        /*0020*/ 	.byte	0x00, 0x00, 0x00, 0x00


//--------------------- .nv.info._Z5printv        --------------------------
	.section	.nv.info._Z5printv,"",@"SHT_CUDA_INFO"
	.sectionflags	@""
	.align	4


	//----- nvinfo : EIATTR_CUDA_API_VERSION
	.align		4
        /*0000*/ 	.byte	0x04, 0x37
        /*0002*/ 	.short	(.L_10 - .L_9)
.L_9:
        /*0004*/ 	.word	0x00000082


	//----- nvinfo : EIATTR_SPARSE_MMA_MASK
	.align		4
.L_10:
        /*0008*/ 	.byte	0x03, 0x50
        /*000a*/ 	.short	0x0000


	//----- nvinfo : EIATTR_MAXREG_COUNT
	.align		4
        /*000c*/ 	.byte	0x03, 0x1b
        /*000e*/ 	.short	0x00ff


	//----- nvinfo : EIATTR_NUM_BARRIERS
	.align		4
        /*0010*/ 	.byte	0x02, 0x4c
        /*0012*/ 	.byte	0x01
	.zero		1


	//----- nvinfo : EIATTR_EXTERNS
	.align		4
        /*0014*/ 	.byte	0x04, 0x0f
        /*0016*/ 	.short	(.L_12 - .L_11)


	//   ....[0]....
	.align		4
.L_11:
        /*0018*/ 	.word	index@(vprintf)


	//----- nvinfo : EIATTR_MERCURY_ISA_VERSION
	.align		4
.L_12:
        /*001c*/ 	.byte	0x03, 0x5f
        /*001e*/ 	.short	0x0101


	//----- nvinfo : EIATTR_VRC_CTA_INIT_COUNT
	.align		4
        /*0020*/ 	.byte	0x02, 0x4a
	.zero		1
	.zero		1


	//----- nvinfo : EIATTR_SYSCALL_OFFSETS
	.align		4
        /*0024*/ 	.byte	0x04, 0x46
        /*0026*/ 	.short	(.L_14 - .L_13)


	//   ....[0]....
.L_13:
        /*0028*/ 	.word	0x00000100


	//----- nvinfo : EIATTR_EXIT_INSTR_OFFSETS
	.align		4
.L_14:
        /*002c*/ 	.byte	0x04, 0x1c
        /*002e*/ 	.short	(.L_16 - .L_15)


	//   ....[0]....
.L_15:
        /*0030*/ 	.word	0x00000130


	//----- nvinfo : EIATTR_SW_WAR
	.align		4
.L_16:
        /*0034*/ 	.byte	0x04, 0x36
        /*0036*/ 	.short	(.L_18 - .L_17)
.L_17:
        /*0038*/ 	.word	0x00000008
.L_18:


//--------------------- .nv.callgraph             --------------------------
	.section	.nv.callgraph,"",@"SHT_CUDA_CALLGRAPH"
	.align	4
	.sectionentsize	8
	.align		4
        /*0000*/ 	.word	0x00000000
	.align		4
        /*0004*/ 	.word	0xffffffff
	.align		4
        /*0008*/ 	.word	index@(_Z5printv)
	.align		4
        /*000c*/ 	.word	index@(vprintf)
	.align		4
        /*0010*/ 	.word	0x00000000
	.align		4
        /*0014*/ 	.word	0xfffffffe
	.align		4
        /*0018*/ 	.word	0x00000000
	.align		4
        /*001c*/ 	.word	0xfffffffd
	.align		4
        /*0020*/ 	.word	0x00000000
	.align		4
        /*0024*/ 	.word	0xfffffffc


//--------------------- .nv.constant4             --------------------------
	.section	.nv.constant4,"a",@progbits
	.align	8
	.align		8
.nv.constant4:
        /*0000*/ 	.dword	vprintf
	.align		8
        /*0008*/ 	.dword	$str


//--------------------- .nv.constant3             --------------------------
	.section	.nv.constant3,"a",@progbits
	.align	4
.nv.constant3:
	.type		test_arr_d,@object
	.size		test_arr_d,(a - test_arr_d)
test_arr_d:
	.zero		20
	.type		a,@object
	.size		a,(.L_1 - a)
a:
	.zero		4
.L_1:


//--------------------- .text._Z5printv           --------------------------
	.section	.text._Z5printv,"ax",@progbits
	.align	128
        .global         _Z5printv
        .type           _Z5printv,@function
        .size           _Z5printv,(.L_x_2 - _Z5printv)
        .other          _Z5printv,@"STO_CUDA_ENTRY STV_DEFAULT"
_Z5printv:
.text._Z5printv:
[----:B------:R-:W0:Y:S01]  /*0000*/  LDC R1, c[0x0][0x37c] ;  /* 0x0000df00ff017b82 */ /* 0x000e220000000800 */
[----:B------:R-:W1:Y:S01]  /*0010*/  S2R R8, SR_TID.X ;  /* 0x0000000000087919 */ /* 0x000e620000002100 */
[----:B------:R-:W-:Y:S01]  /*0020*/  MOV R2, 0x0 ;  /* 0x0000000000027802 */ /* 0x000fe20000000f00 */
[----:B0-----:R-:W-:Y:S01]  /*0030*/  VIADD R1, R1, 0xfffffff8 ;  /* 0xfffffff801017836 */ /* 0x001fe20000000000 */
[----:B------:R-:W0:Y:S04]  /*0040*/  LDCU UR4, c[0x0][0x2f8] ;  /* 0x00005f00ff0477ac */ /* 0x000e280008000800 */
[----:B------:R-:W2:Y:S01]  /*0050*/  LDC.64 R2, c[0x4][R2] ;  /* 0x0100000002027b82 */ /* 0x000ea20000000a00 */
[----:B------:R-:W3:Y:S01]  /*0060*/  LDCU.64 UR6, c[0x4][0x8] ;  /* 0x01000100ff0677ac */ /* 0x000ee20008000a00 */
[----:B------:R-:W4:Y:S01]  /*0070*/  LDCU UR5, c[0x0][0x2fc] ;  /* 0x00005f80ff0577ac */ /* 0x000f220008000800 */
[----:B0-----:R-:W-:-:S02]  /*0080*/  IADD3 R6, P0, PT, R1, UR4, RZ ;  /* 0x0000000401067c10 */ /* 0x001fc4000ff1e0ff */
[----:B---3--:R-:W-:Y:S01]  /*0090*/  MOV R4, UR6 ;  /* 0x0000000600047c02 */ /* 0x008fe20008000f00 */
[----:B------:R-:W-:Y:S01]  /*00a0*/  IMAD.U32 R5, RZ, RZ, UR7 ;  /* 0x00000007ff057e24 */ /* 0x000fe2000f8e00ff */
[----:B----4-:R-:W-:Y:S01]  /*00b0*/  IADD3.X R7, PT, PT, RZ, UR5, RZ, P0, !PT ;  /* 0x00000005ff077c10 */ /* 0x010fe200087fe4ff */
[----:B-1----:R-:W-:-:S04]  /*00c0*/  IMAD.SHL.U32 R0, R8, 0x4, RZ ;  /* 0x0000000408007824 */ /* 0x002fc800078e00ff */
[----:B------:R-:W0:Y:S02]  /*00d0*/  LDC R9, c[0x3][R0] ;  /* 0x00c0000000097b82 */ /* 0x000e240000000800 */
[----:B0-2---:R0:W-:Y:S02]  /*00e0*/  STL.64 [R1], R8 ;  /* 0x0000000801007387 */ /* 0x0051e40000100a00 */
[----:B------:R-:W-:-:S07]  /*00f0*/  LEPC R20, `(.L_x_0) ;  /* 0x000000001014794e */ /* 0x000fce0000000000 */
[----:B0-----:R-:W-:Y:S05]  /*0100*/  CALL.ABS.NOINC R2 ;  /* 0x0000000002007343 */ /* 0x001fea0003c00000 */
.L_x_0:
[----:B------:R-:W-:Y:S05]  /*0110*/  WARPSYNC.ALL ;  /* 0x0000000000007948 */ /* 0x000fea0003800000 */
[----:B------:R-:W-:Y:S06]  /*0120*/  BAR.SYNC.DEFER_BLOCKING 0x0 ;  /* 0x0000000000007b1d */ /* 0x000fec0000010000 */
[----:B------:R-:W-:Y:S05]  /*0130*/  EXIT ;  /* 0x000000000000794d */ /* 0x000fea0003800000 */
.L_x_1:
[----:B------:R-:W-:-:S00]  /*0140*/  BRA `(.L_x_1) ;  /* 0xfffffffc00fc7947 */ /* 0x000fc0000383ffff */
[----:B------:R-:W-:-:S00]  /*0150*/  NOP ;  /* 0x0000000000007918 */ /* 0x000fc00000000000 */
        /* <DEDUP_REMOVED lines=10> */
.L_x_2:


//--------------------- .nv.global.init           --------------------------
	.section	.nv.global.init,"aw",@progbits
.nv.global.init:
	.type		$str,@object
	.size		$str,(.L_2 - $str)
$str:
        /*0000*/ 	.byte	0x25, 0x64, 0x3a, 0x20, 0x25, 0x64, 0x0a, 0x00
.L_2:


//--------------------- .nv.shared.reserved.0     --------------------------
	.section	.nv.shared.reserved.0,"aw",@nobits
	.weak		__nv_reservedSMEM_offset_0_alias
	.size		__nv_reservedSMEM_offset_0_alias, 0, 64
	.other		__nv_reservedSMEM_offset_0_alias,@"STO_CUDA_RESERVED_SHARED STV_DEFAULT"
__nv_reservedSMEM_offset_0_alias:
	.zero		0
	.zero		64


//--------------------- .nv.constant0._Z5printv   --------------------------
	.section	.nv.constant0._Z5printv,"a",@progbits
	.sectionflags	@""
	.align	4
.nv.constant0._Z5printv:
	.zero		896


//--------------------- SYMBOLS --------------------------

	.type		.nv.reservedSmem.offset0,@object
	.size		.nv.reservedSmem.offset0,0x4
	.type		vprintf,@function
